	.headerflags	@"EF_CUDA_TEXMODE_UNIFIED EF_CUDA_64BIT_ADDRESS EF_CUDA_SM89 EF_CUDA_VIRTUAL_SM(EF_CUDA_SM89)"
	.elftype	@"ET_EXEC"


//--------------------- .nv.info                  --------------------------
	.section	.nv.info,"",@"SHT_CUDA_INFO"
	.align	4


	//----- nvinfo : EIATTR_REGCOUNT
	.align		4
        /*0000*/ 	.byte	0x04, 0x2f
        /*0002*/ 	.short	(.L_1 - .L_0)
	.align		4
.L_0:
        /*0004*/ 	.word	index@(triton__0d1de)
        /*0008*/ 	.word	0x00000008


	//----- nvinfo : EIATTR_MAX_STACK_SIZE
	.align		4
.L_1:
        /*000c*/ 	.byte	0x04, 0x23
        /*000e*/ 	.short	(.L_3 - .L_2)
	.align		4
.L_2:
        /*0010*/ 	.word	index@(triton__0d1de)
        /*0014*/ 	.word	0x00000000


	//----- nvinfo : EIATTR_MIN_STACK_SIZE
	.align		4
.L_3:
        /*0018*/ 	.byte	0x04, 0x12
        /*001a*/ 	.short	(.L_5 - .L_4)
	.align		4
.L_4:
        /*001c*/ 	.word	index@(triton__0d1de)
        /*0020*/ 	.word	0x00000000


	//----- nvinfo : EIATTR_FRAME_SIZE
	.align		4
.L_5:
        /*0024*/ 	.byte	0x04, 0x11
        /*0026*/ 	.short	(.L_7 - .L_6)
	.align		4
.L_6:
        /*0028*/ 	.word	index@(triton__0d1de)
        /*002c*/ 	.word	0x00000000
.L_7:


//--------------------- .nv.info.triton__0d1de    --------------------------
	.section	.nv.info.triton__0d1de,"",@"SHT_CUDA_INFO"
	.align	4


	//----- nvinfo : EIATTR_CUDA_API_VERSION
	.align		4
        /*0000*/ 	.byte	0x04, 0x37
        /*0002*/ 	.short	(.L_9 - .L_8)
.L_8:
        /*0004*/ 	.word	0x0000007b


	//----- nvinfo : EIATTR_PARAM_CBANK
	.align		4
.L_9:
        /*0008*/ 	.byte	0x04, 0x0a
        /*000a*/ 	.short	(.L_11 - .L_10)
	.align		4
.L_10:
        /*000c*/ 	.word	index@(.nv.constant0.triton__0d1de)
        /*0010*/ 	.short	0x0160
        /*0012*/ 	.short	0x000c


	//----- nvinfo : EIATTR_CBANK_PARAM_SIZE
	.align		4
.L_11:
        /*0014*/ 	.byte	0x03, 0x19
        /*0016*/ 	.short	0x000c


	//----- nvinfo : EIATTR_KPARAM_INFO
	.align		4
        /*0018*/ 	.byte	0x04, 0x17
        /*001a*/ 	.short	(.L_13 - .L_12)
.L_12:
        /*001c*/ 	.word	0x00000000
        /*0020*/ 	.short	0x0001
        /*0022*/ 	.short	0x0008
        /*0024*/ 	.byte	0x00, 0xf0, 0x11, 0x00


	//----- nvinfo : EIATTR_KPARAM_INFO
	.align		4
.L_13:
        /*0028*/ 	.byte	0x04, 0x17
        /*002a*/ 	.short	(.L_15 - .L_14)
.L_14:
        /*002c*/ 	.word	0x00000000
        /*0030*/ 	.short	0x0000
        /*0032*/ 	.short	0x0000
        /*0034*/ 	.byte	0x00, 0xf0, 0x21, 0x00


	//----- nvinfo : EIATTR_MAXREG_COUNT
	.align		4
.L_15:
        /*0038*/ 	.byte	0x03, 0x1b
        /*003a*/ 	.short	0x00ff


	//----- nvinfo : EIATTR_EXIT_INSTR_OFFSETS
	.align		4
        /*003c*/ 	.byte	0x04, 0x1c
        /*003e*/ 	.short	(.L_17 - .L_16)


	//   ....[0]....
.L_16:
        /*0040*/ 	.word	0x000000a0


	//----- nvinfo : EIATTR_MAX_THREADS
	.align		4
.L_17:
        /*0044*/ 	.byte	0x04, 0x05
        /*0046*/ 	.short	(.L_19 - .L_18)
.L_18:
        /*0048*/ 	.word	0x00000100
        /*004c*/ 	.word	0x00000001
        /*0050*/ 	.word	0x00000001
.L_19:


//--------------------- .nv.rel.action            --------------------------
	.section	.nv.rel.action,"",@"SHT_CUDA_RELOCINFO"
	.align	8
	.sectionentsize	8
        /*0000*/ 	.byte	0x73, 0x00, 0x00, 0x00, 0x00, 0x00, 0x00, 0x00, 0x00, 0x00, 0x00, 0x11, 0x25, 0x00, 0x05, 0x36


//--------------------- .nv.constant0.triton__0d1de --------------------------
	.section	.nv.constant0.triton__0d1de,"a",@progbits
	.align	4
.nv.constant0.triton__0d1de:
	.zero		364


//--------------------- .text.triton__0d1de       --------------------------
	.section	.text.triton__0d1de,"ax",@progbits
	.sectioninfo	@"SHI_REGISTERS=8"
	.align	128
        .global         triton__0d1de
        .type           triton__0d1de,@function
        .size           triton__0d1de,(.L_x_1 - triton__0d1de)
        .other          triton__0d1de,@"STO_CUDA_ENTRY STV_DEFAULT"
triton__0d1de:
.text.triton__0d1de:
[----:B------:R-:W-:-:S02]  /*0000*/  IMAD.MOV.U32 R1, RZ, RZ, c[0x0][0x28] ;  /* 0x00000a00ff017624 */ /* 0x000fc400078e00ff */
[----:B------:R-:W0:Y:S01]  /*0010*/  S2R R0, SR_TID.X ;  /* 0x0000000000007919 */ /* 0x000e220000002100 */
[----:B------:R-:W-:Y:S01]  /*0020*/  MOV R5, 0x4 ;  /* 0x0000000400057802 */ /* 0x000fe20000000f00 */
[----:B------:R-:W-:Y:S02]  /*0030*/  ULDC.64 UR4, c[0x0][0x118] ;  /* 0x0000460000047ab9 */ /* 0x000fe40000000a00 */
[----:B------:R-:W1:Y:S01]  /*0040*/  S2R R3, SR_CTAID.X ;  /* 0x0000000000037919 */ /* 0x000e620000002500 */
[----:B0-----:R-:W-:-:S05]  /*0050*/  IMAD.SHL.U32 R0, R0, 0x2, RZ ;  /* 0x0000000200007824 */ /* 0x001fca00078e00ff */
[----:B------:R-:W-:-:S04]  /*0060*/  LOP3.LUT R0, R0, 0x1fe, RZ, 0xc0, !PT ;  /* 0x000001fe00007812 */ /* 0x000fc800078ec0ff */
[----:B-1----:R-:W-:-:S05]  /*0070*/  LEA R0, R3, R0, 0x9 ;  /* 0x0000000003007211 */ /* 0x002fca00078e48ff */
[----:B------:R-:W-:-:S05]  /*0080*/  IMAD.WIDE R2, R0, R5, c[0x0][0x160] ;  /* 0x0000580000027625 */ /* 0x000fca00078e0205 */
[----:B------:R-:W-:Y:S01]  /*0090*/  STG.E.64 [R2.64], RZ ;  /* 0x000000ff02007986 */ /* 0x000fe2000c101b04 */
[----:B------:R-:W-:Y:S05]  /*00a0*/  EXIT ;  /* 0x000000000000794d */ /* 0x000fea0003800000 */
.L_x_0:
[----:B------:R-:W-:-:S00]  /*00b0*/  BRA `(.L_x_0) ;  /* 0xfffffff000007947 */ /* 0x000fc0000383ffff */
[----:B------:R-:W-:-:S00]  /*00c0*/  NOP ;  /* 0x0000000000007918 */ /* 0x000fc00000000000 */
        /* <DEDUP_REMOVED lines=11> */
.L_x_1:
